//
// Generated by NVIDIA NVVM Compiler
//
// Compiler Build ID: CL-36424714
// Cuda compilation tools, release 13.0, V13.0.88
// Based on NVVM 20.0.0
//

.version 9.0
.target sm_100
.address_size 64

	// .globl	_Z21trigram_tokenizer_gpuPKcPKiS2_Pii
.const .align 1 .b8 LUT_KEYS[288];
.const .align 4 .b8 LUT_VALUES[384];
// _ZZ21trigram_tokenizer_gpuPKcPKiS2_PiiE5lut_k has been demoted
// _ZZ21trigram_tokenizer_gpuPKcPKiS2_PiiE5lut_v has been demoted

.visible .entry _Z21trigram_tokenizer_gpuPKcPKiS2_Pii(
	.param .u64 .ptr .align 1 _Z21trigram_tokenizer_gpuPKcPKiS2_Pii_param_0,
	.param .u64 .ptr .align 1 _Z21trigram_tokenizer_gpuPKcPKiS2_Pii_param_1,
	.param .u64 .ptr .align 1 _Z21trigram_tokenizer_gpuPKcPKiS2_Pii_param_2,
	.param .u64 .ptr .align 1 _Z21trigram_tokenizer_gpuPKcPKiS2_Pii_param_3,
	.param .u32 _Z21trigram_tokenizer_gpuPKcPKiS2_Pii_param_4
)
{
	.reg .pred 	%p<41>;
	.reg .b16 	%rs<90>;
	.reg .b32 	%r<120>;
	.reg .b64 	%rd<55>;
	// demoted variable
	.shared .align 1 .b8 _ZZ21trigram_tokenizer_gpuPKcPKiS2_PiiE5lut_k[288];
	// demoted variable
	.shared .align 4 .b8 _ZZ21trigram_tokenizer_gpuPKcPKiS2_PiiE5lut_v[384];
	ld.param.u64 	%rd16, [_Z21trigram_tokenizer_gpuPKcPKiS2_Pii_param_0];
	ld.param.u64 	%rd14, [_Z21trigram_tokenizer_gpuPKcPKiS2_Pii_param_1];
	ld.param.u64 	%rd15, [_Z21trigram_tokenizer_gpuPKcPKiS2_Pii_param_2];
	ld.param.u64 	%rd17, [_Z21trigram_tokenizer_gpuPKcPKiS2_Pii_param_3];
	ld.param.u32 	%r60, [_Z21trigram_tokenizer_gpuPKcPKiS2_Pii_param_4];
	cvta.to.global.u64 	%rd1, %rd16;
	cvta.to.global.u64 	%rd2, %rd17;
	mov.u32 	%r1, %tid.x;
	setp.gt.u32 	%p1, %r1, 95;
	@%p1 bra 	$L__BB0_7;
	mov.u32 	%r2, %ntid.x;
	add.s32 	%r61, %r1, %r2;
	max.u32 	%r62, %r61, 96;
	setp.lt.u32 	%p2, %r61, 96;
	selp.u32 	%r63, 1, 0, %p2;
	add.s32 	%r64, %r61, %r63;
	sub.s32 	%r65, %r62, %r64;
	div.u32 	%r66, %r65, %r2;
	add.s32 	%r3, %r66, %r63;
	and.b32  	%r67, %r3, 3;
	setp.eq.s32 	%p3, %r67, 3;
	mov.u32 	%r115, %r1;
	@%p3 bra 	$L__BB0_4;
	add.s32 	%r68, %r3, 1;
	and.b32  	%r69, %r68, 3;
	shl.b32 	%r70, %r1, 2;
	mov.u32 	%r71, _ZZ21trigram_tokenizer_gpuPKcPKiS2_PiiE5lut_v;
	add.s32 	%r108, %r71, %r70;
	shl.b32 	%r5, %r2, 2;
	neg.s32 	%r107, %r69;
	mul.wide.u32 	%rd18, %r1, 3;
	mov.u64 	%rd19, LUT_KEYS;
	add.s64 	%rd20, %rd18, %rd19;
	add.s64 	%rd54, %rd20, 1;
	mul.wide.u32 	%rd4, %r2, 3;
	mov.u32 	%r72, _ZZ21trigram_tokenizer_gpuPKcPKiS2_PiiE5lut_k;
	mad.lo.s32 	%r73, %r1, 3, %r72;
	add.s32 	%r106, %r73, 2;
	mul.lo.s32 	%r8, %r2, 3;
	mul.wide.u32 	%rd21, %r1, 4;
	mov.u64 	%rd22, LUT_VALUES;
	add.s64 	%rd53, %rd22, %rd21;
	mul.wide.u32 	%rd6, %r2, 4;
	mad.lo.s32 	%r115, %r2, %r69, %r1;
$L__BB0_3:
	.pragma "nounroll";
	ld.const.u8 	%rs11, [%rd54+-1];
	st.shared.u8 	[%r106+-2], %rs11;
	ld.const.u8 	%rs12, [%rd54];
	st.shared.u8 	[%r106+-1], %rs12;
	ld.const.u8 	%rs13, [%rd54+1];
	st.shared.u8 	[%r106], %rs13;
	ld.const.u32 	%r74, [%rd53];
	st.shared.u32 	[%r108], %r74;
	add.s32 	%r108, %r108, %r5;
	add.s32 	%r107, %r107, 1;
	setp.ne.s32 	%p4, %r107, 0;
	add.s64 	%rd54, %rd54, %rd4;
	add.s32 	%r106, %r106, %r8;
	add.s64 	%rd53, %rd53, %rd6;
	@%p4 bra 	$L__BB0_3;
$L__BB0_4:
	setp.lt.u32 	%p5, %r3, 3;
	@%p5 bra 	$L__BB0_7;
	shl.b32 	%r75, %r2, 1;
	add.s32 	%r114, %r115, %r75;
	shl.b32 	%r18, %r2, 2;
	mul.lo.s32 	%r19, %r2, 3;
	add.s32 	%r113, %r115, %r19;
	add.s32 	%r112, %r2, %r115;
	shl.b32 	%r76, %r115, 2;
	mov.u32 	%r77, _ZZ21trigram_tokenizer_gpuPKcPKiS2_PiiE5lut_v;
	add.s32 	%r111, %r77, %r76;
	shl.b32 	%r23, %r2, 4;
	shl.b32 	%r24, %r2, 3;
	mul.lo.s32 	%r25, %r2, 12;
	mov.u32 	%r78, _ZZ21trigram_tokenizer_gpuPKcPKiS2_PiiE5lut_k;
	mad.lo.s32 	%r110, %r115, 3, %r78;
	mov.u64 	%rd24, LUT_KEYS;
	mov.u64 	%rd27, LUT_VALUES;
$L__BB0_6:
	mul.wide.u32 	%rd23, %r115, 3;
	add.s64 	%rd25, %rd24, %rd23;
	ld.const.u8 	%rs14, [%rd25];
	st.shared.u8 	[%r110], %rs14;
	ld.const.u8 	%rs15, [%rd25+1];
	st.shared.u8 	[%r110+1], %rs15;
	ld.const.u8 	%rs16, [%rd25+2];
	st.shared.u8 	[%r110+2], %rs16;
	mul.wide.u32 	%rd26, %r115, 4;
	add.s64 	%rd28, %rd27, %rd26;
	ld.const.u32 	%r79, [%rd28];
	st.shared.u32 	[%r111], %r79;
	add.s32 	%r80, %r115, %r2;
	mul.wide.u32 	%rd29, %r112, 3;
	add.s64 	%rd30, %rd24, %rd29;
	ld.const.u8 	%rs17, [%rd30];
	add.s32 	%r81, %r110, %r19;
	st.shared.u8 	[%r81], %rs17;
	ld.const.u8 	%rs18, [%rd30+1];
	st.shared.u8 	[%r81+1], %rs18;
	ld.const.u8 	%rs19, [%rd30+2];
	st.shared.u8 	[%r81+2], %rs19;
	mul.wide.u32 	%rd31, %r112, 4;
	add.s64 	%rd32, %rd27, %rd31;
	ld.const.u32 	%r82, [%rd32];
	add.s32 	%r83, %r111, %r18;
	st.shared.u32 	[%r83], %r82;
	add.s32 	%r84, %r80, %r2;
	mul.wide.u32 	%rd33, %r114, 3;
	add.s64 	%rd34, %rd24, %rd33;
	ld.const.u8 	%rs20, [%rd34];
	add.s32 	%r85, %r81, %r19;
	st.shared.u8 	[%r85], %rs20;
	ld.const.u8 	%rs21, [%rd34+1];
	st.shared.u8 	[%r85+1], %rs21;
	ld.const.u8 	%rs22, [%rd34+2];
	st.shared.u8 	[%r85+2], %rs22;
	mul.wide.u32 	%rd35, %r114, 4;
	add.s64 	%rd36, %rd27, %rd35;
	ld.const.u32 	%r86, [%rd36];
	add.s32 	%r87, %r111, %r24;
	st.shared.u32 	[%r87], %r86;
	add.s32 	%r88, %r84, %r2;
	mul.wide.u32 	%rd37, %r113, 3;
	add.s64 	%rd38, %rd24, %rd37;
	ld.const.u8 	%rs23, [%rd38];
	add.s32 	%r89, %r85, %r19;
	st.shared.u8 	[%r89], %rs23;
	ld.const.u8 	%rs24, [%rd38+1];
	st.shared.u8 	[%r89+1], %rs24;
	ld.const.u8 	%rs25, [%rd38+2];
	st.shared.u8 	[%r89+2], %rs25;
	mul.wide.u32 	%rd39, %r113, 4;
	add.s64 	%rd40, %rd27, %rd39;
	ld.const.u32 	%r90, [%rd40];
	add.s32 	%r91, %r111, %r25;
	st.shared.u32 	[%r91], %r90;
	add.s32 	%r115, %r88, %r2;
	add.s32 	%r114, %r114, %r18;
	add.s32 	%r113, %r113, %r18;
	add.s32 	%r112, %r112, %r18;
	add.s32 	%r111, %r111, %r23;
	add.s32 	%r110, %r110, %r25;
	setp.lt.u32 	%p6, %r115, 96;
	@%p6 bra 	$L__BB0_6;
$L__BB0_7:
	bar.sync 	0;
	mov.u32 	%r93, %ctaid.x;
	shl.b32 	%r39, %r93, 2;
	cvta.to.global.u64 	%rd11, %rd14;
	cvta.to.global.u64 	%rd12, %rd15;
	mov.b32 	%r116, 0;
$L__BB0_8:
	setp.gt.u32 	%p7, %r1, 122;
	add.s32 	%r41, %r116, %r39;
	setp.ge.s32 	%p8, %r41, %r60;
	or.pred  	%p9, %p8, %p7;
	@%p9 bra 	$L__BB0_45;
	setp.ne.s32 	%p10, %r1, 0;
	mul.wide.s32 	%rd41, %r41, 4;
	add.s64 	%rd42, %rd11, %rd41;
	ld.global.nc.u32 	%r42, [%rd42];
	add.s64 	%rd43, %rd12, %rd41;
	ld.global.nc.u32 	%r43, [%rd43];
	mul.lo.s32 	%r44, %r41, 123;
	@%p10 bra 	$L__BB0_13;
	setp.lt.s32 	%p13, %r43, 1;
	mov.b16 	%rs89, 62;
	mov.b16 	%rs87, 60;
	mov.u16 	%rs88, %rs89;
	@%p13 bra 	$L__BB0_17;
	cvt.s64.s32 	%rd50, %r42;
	add.s64 	%rd13, %rd1, %rd50;
	ld.global.nc.u8 	%rs36, [%rd13];
	cvt.u16.u8 	%rs88, %rs36;
	setp.eq.s32 	%p14, %r43, 1;
	@%p14 bra 	$L__BB0_17;
	ld.global.nc.u8 	%rs38, [%rd13+1];
	cvt.u16.u8 	%rs89, %rs38;
	bra.uni 	$L__BB0_17;
$L__BB0_13:
	add.s32 	%r45, %r43, -1;
	setp.ge.s32 	%p11, %r1, %r45;
	@%p11 bra 	$L__BB0_15;
	add.s32 	%r98, %r42, %r1;
	cvt.s64.s32 	%rd48, %r98;
	add.s64 	%rd49, %rd1, %rd48;
	ld.global.nc.u8 	%rs29, [%rd49+-1];
	cvt.u16.u8 	%rs87, %rs29;
	ld.global.nc.u8 	%rs30, [%rd49];
	cvt.u16.u8 	%rs88, %rs30;
	ld.global.nc.u8 	%rs31, [%rd49+1];
	cvt.u16.u8 	%rs89, %rs31;
	bra.uni 	$L__BB0_17;
$L__BB0_15:
	setp.ne.s32 	%p12, %r1, %r45;
	@%p12 bra 	$L__BB0_47;
	add.s32 	%r97, %r42, %r1;
	cvt.s64.s32 	%rd46, %r97;
	add.s64 	%rd47, %rd1, %rd46;
	ld.global.nc.u8 	%rs27, [%rd47+-1];
	cvt.u16.u8 	%rs87, %rs27;
	ld.global.nc.u8 	%rs28, [%rd47];
	cvt.u16.u8 	%rs88, %rs28;
	mov.b16 	%rs89, 62;
$L__BB0_17:
	mov.b32 	%r117, 0;
$L__BB0_18:
	mov.u32 	%r100, _ZZ21trigram_tokenizer_gpuPKcPKiS2_PiiE5lut_k;
	mad.lo.s32 	%r47, %r117, 3, %r100;
	ld.shared.u8 	%rs39, [%r47];
	and.b16  	%rs40, %rs87, 255;
	setp.ne.s16 	%p15, %rs40, %rs39;
	@%p15 bra 	$L__BB0_22;
	ld.shared.u8 	%rs41, [%r47+1];
	and.b16  	%rs42, %rs88, 255;
	setp.ne.s16 	%p16, %rs42, %rs41;
	@%p16 bra 	$L__BB0_22;
	ld.shared.u8 	%rs43, [%r47+2];
	and.b16  	%rs44, %rs89, 255;
	setp.ne.s16 	%p17, %rs44, %rs43;
	mov.u32 	%r118, %r117;
	@%p17 bra 	$L__BB0_22;
$L__BB0_21:
	shl.b32 	%r102, %r118, 2;
	mov.u32 	%r103, _ZZ21trigram_tokenizer_gpuPKcPKiS2_PiiE5lut_v;
	add.s32 	%r104, %r103, %r102;
	ld.shared.u32 	%r119, [%r104];
	bra.uni 	$L__BB0_44;
$L__BB0_22:
	ld.shared.u8 	%rs45, [%r47+3];
	setp.ne.s16 	%p18, %rs40, %rs45;
	@%p18 bra 	$L__BB0_25;
	ld.shared.u8 	%rs47, [%r47+4];
	and.b16  	%rs48, %rs88, 255;
	setp.ne.s16 	%p19, %rs48, %rs47;
	@%p19 bra 	$L__BB0_25;
	ld.shared.u8 	%rs49, [%r47+5];
	and.b16  	%rs50, %rs89, 255;
	setp.eq.s16 	%p20, %rs50, %rs49;
	add.s32 	%r118, %r117, 1;
	@%p20 bra 	$L__BB0_21;
$L__BB0_25:
	ld.shared.u8 	%rs51, [%r47+6];
	setp.ne.s16 	%p21, %rs40, %rs51;
	@%p21 bra 	$L__BB0_28;
	ld.shared.u8 	%rs53, [%r47+7];
	and.b16  	%rs54, %rs88, 255;
	setp.ne.s16 	%p22, %rs54, %rs53;
	@%p22 bra 	$L__BB0_28;
	ld.shared.u8 	%rs55, [%r47+8];
	and.b16  	%rs56, %rs89, 255;
	setp.eq.s16 	%p23, %rs56, %rs55;
	add.s32 	%r118, %r117, 2;
	@%p23 bra 	$L__BB0_21;
$L__BB0_28:
	ld.shared.u8 	%rs57, [%r47+9];
	setp.ne.s16 	%p24, %rs40, %rs57;
	@%p24 bra 	$L__BB0_31;
	ld.shared.u8 	%rs59, [%r47+10];
	and.b16  	%rs60, %rs88, 255;
	setp.ne.s16 	%p25, %rs60, %rs59;
	@%p25 bra 	$L__BB0_31;
	ld.shared.u8 	%rs61, [%r47+11];
	and.b16  	%rs62, %rs89, 255;
	setp.eq.s16 	%p26, %rs62, %rs61;
	add.s32 	%r118, %r117, 3;
	@%p26 bra 	$L__BB0_21;
$L__BB0_31:
	ld.shared.u8 	%rs63, [%r47+12];
	setp.ne.s16 	%p27, %rs40, %rs63;
	@%p27 bra 	$L__BB0_34;
	ld.shared.u8 	%rs65, [%r47+13];
	and.b16  	%rs66, %rs88, 255;
	setp.ne.s16 	%p28, %rs66, %rs65;
	@%p28 bra 	$L__BB0_34;
	ld.shared.u8 	%rs67, [%r47+14];
	and.b16  	%rs68, %rs89, 255;
	setp.eq.s16 	%p29, %rs68, %rs67;
	add.s32 	%r118, %r117, 4;
	@%p29 bra 	$L__BB0_21;
$L__BB0_34:
	ld.shared.u8 	%rs69, [%r47+15];
	setp.ne.s16 	%p30, %rs40, %rs69;
	@%p30 bra 	$L__BB0_37;
	ld.shared.u8 	%rs71, [%r47+16];
	and.b16  	%rs72, %rs88, 255;
	setp.ne.s16 	%p31, %rs72, %rs71;
	@%p31 bra 	$L__BB0_37;
	ld.shared.u8 	%rs73, [%r47+17];
	and.b16  	%rs74, %rs89, 255;
	setp.eq.s16 	%p32, %rs74, %rs73;
	add.s32 	%r118, %r117, 5;
	@%p32 bra 	$L__BB0_21;
$L__BB0_37:
	ld.shared.u8 	%rs75, [%r47+18];
	setp.ne.s16 	%p33, %rs40, %rs75;
	@%p33 bra 	$L__BB0_40;
	ld.shared.u8 	%rs77, [%r47+19];
	and.b16  	%rs78, %rs88, 255;
	setp.ne.s16 	%p34, %rs78, %rs77;
	@%p34 bra 	$L__BB0_40;
	ld.shared.u8 	%rs79, [%r47+20];
	and.b16  	%rs80, %rs89, 255;
	setp.eq.s16 	%p35, %rs80, %rs79;
	add.s32 	%r118, %r117, 6;
	@%p35 bra 	$L__BB0_21;
$L__BB0_40:
	ld.shared.u8 	%rs81, [%r47+21];
	setp.ne.s16 	%p36, %rs40, %rs81;
	@%p36 bra 	$L__BB0_43;
	ld.shared.u8 	%rs83, [%r47+22];
	and.b16  	%rs84, %rs88, 255;
	setp.ne.s16 	%p37, %rs84, %rs83;
	@%p37 bra 	$L__BB0_43;
	ld.shared.u8 	%rs85, [%r47+23];
	and.b16  	%rs86, %rs89, 255;
	setp.eq.s16 	%p38, %rs86, %rs85;
	add.s32 	%r118, %r117, 7;
	@%p38 bra 	$L__BB0_21;
$L__BB0_43:
	add.s32 	%r117, %r117, 8;
	setp.ne.s32 	%p39, %r117, 96;
	mov.b32 	%r119, -1;
	@%p39 bra 	$L__BB0_18;
$L__BB0_44:
	add.s32 	%r105, %r44, %r1;
	mul.wide.s32 	%rd51, %r105, 4;
	add.s64 	%rd52, %rd2, %rd51;
	st.global.u32 	[%rd52], %r119;
$L__BB0_45:
	add.s32 	%r116, %r116, 1;
	setp.ne.s32 	%p40, %r116, 4;
	@%p40 bra 	$L__BB0_8;
	ret;
$L__BB0_47:
	add.s32 	%r95, %r44, %r1;
	mul.wide.s32 	%rd44, %r95, 4;
	add.s64 	%rd45, %rd2, %rd44;
	mov.b32 	%r96, -1;
	st.global.u32 	[%rd45], %r96;
	bra.uni 	$L__BB0_45;

}


// ===== COMPILED SASS (sm_100) =====

	.target	sm_100

	.elftype	@"ET_EXEC"


//--------------------- .note.nv.tkinfo           --------------------------
	.section	.note.nv.tkinfo,"",@"SHT_NOTE"
	.sectionflags	@"SHF_NOTE_NV_TKINFO"
	.tkinfo
        /*0018*/ 	.word	0x00000002
        /*0030*/ 	.string	""
        /*0030*/ 	.string	"ptxas"
        /*0030*/ 	.string	"Cuda compilation tools, release 13.0, V13.0.88"
        /*0030*/ 	.string	"Build cuda_13.0.r13.0/compiler.36424714_0"
        /*0030*/ 	.string	"-arch sm_100 -m 64 "



//--------------------- .note.nv.cuinfo           --------------------------
	.section	.note.nv.cuinfo,"",@"SHT_NOTE"
	.sectionflags	@"SHF_NOTE_NV_CUINFO"
        /*0018*/ 	.short	0x0002
        /*001a*/ 	.short	0x0064
        /*001c*/ 	.short	0x0082
	.zero		2


//--------------------- .nv.info                  --------------------------
	.section	.nv.info,"",@"SHT_CUDA_INFO"
	.align	4


	//----- nvinfo : EIATTR_REGCOUNT
	.align		4
        /*0000*/ 	.byte	0x04, 0x2f
        /*0002*/ 	.short	(.L_3 - .L_2)
	.align		4
.L_2:
        /*0004*/ 	.word	index@(_Z21trigram_tokenizer_gpuPKcPKiS2_Pii)
        /*0008*/ 	.word	0x00000020


	//----- nvinfo : EIATTR_FRAME_SIZE
	.align		4
.L_3:
        /*000c*/ 	.byte	0x04, 0x11
        /*000e*/ 	.short	(.L_5 - .L_4)
	.align		4
.L_4:
        /*0010*/ 	.word	index@(_Z21trigram_tokenizer_gpuPKcPKiS2_Pii)
        /*0014*/ 	.word	0x00000000


	//----- nvinfo : EIATTR_MIN_STACK_SIZE
	.align		4
.L_5:
        /*0018*/ 	.byte	0x04, 0x12
        /*001a*/ 	.short	(.L_7 - .L_6)
	.align		4
.L_6:
        /*001c*/ 	.word	index@(_Z21trigram_tokenizer_gpuPKcPKiS2_Pii)
        /*0020*/ 	.word	0x00000000
.L_7:


//--------------------- .nv.compat                --------------------------
	.section	.nv.compat,"",@"SHT_CUDA_COMPAT_INFO"
	.align	4
        /*0000*/ 	.byte	0x02, 0x09, 0x00, 0x00, 0x02, 0x02, 0x01, 0x00, 0x02, 0x05, 0x05, 0x00, 0x03, 0x07, 0x01, 0x01
        /*0010*/ 	.byte	0x02, 0x03, 0x00, 0x00, 0x02, 0x06, 0x01, 0x00, 0x04, 0x0b, 0x08, 0x00, 0x09, 0x00, 0x00, 0x00
        /*0020*/ 	.byte	0x00, 0x00, 0x00, 0x00


//--------------------- .nv.info._Z21trigram_tokenizer_gpuPKcPKiS2_Pii --------------------------
	.section	.nv.info._Z21trigram_tokenizer_gpuPKcPKiS2_Pii,"",@"SHT_CUDA_INFO"
	.sectionflags	@""
	.align	4


	//----- nvinfo : EIATTR_CUDA_API_VERSION
	.align		4
        /*0000*/ 	.byte	0x04, 0x37
        /*0002*/ 	.short	(.L_9 - .L_8)
.L_8:
        /*0004*/ 	.word	0x00000082


	//----- nvinfo : EIATTR_KPARAM_INFO
	.align		4
.L_9:
        /*0008*/ 	.byte	0x04, 0x17
        /*000a*/ 	.short	(.L_11 - .L_10)
.L_10:
        /*000c*/ 	.word	0x00000000
        /*0010*/ 	.short	0x0004
        /*0012*/ 	.short	0x0020
        /*0014*/ 	.byte	0x00, 0xf0, 0x11, 0x00


	//----- nvinfo : EIATTR_KPARAM_INFO
	.align		4
.L_11:
        /*0018*/ 	.byte	0x04, 0x17
        /*001a*/ 	.short	(.L_13 - .L_12)
.L_12:
        /*001c*/ 	.word	0x00000000
        /*0020*/ 	.short	0x0003
        /*0022*/ 	.short	0x0018
        /*0024*/ 	.byte	0x00, 0xf5, 0x21, 0x00


	//----- nvinfo : EIATTR_KPARAM_INFO
	.align		4
.L_13:
        /*0028*/ 	.byte	0x04, 0x17
        /*002a*/ 	.short	(.L_15 - .L_14)
.L_14:
        /*002c*/ 	.word	0x00000000
        /*0030*/ 	.short	0x0002
        /*0032*/ 	.short	0x0010
        /*0034*/ 	.byte	0x00, 0xf5, 0x21, 0x00


	//----- nvinfo : EIATTR_KPARAM_INFO
	.align		4
.L_15:
        /*0038*/ 	.byte	0x04, 0x17
        /*003a*/ 	.short	(.L_17 - .L_16)
.L_16:
        /*003c*/ 	.word	0x00000000
        /*0040*/ 	.short	0x0001
        /*0042*/ 	.short	0x0008
        /*0044*/ 	.byte	0x00, 0xf5, 0x21, 0x00


	//----- nvinfo : EIATTR_KPARAM_INFO
	.align		4
.L_17:
        /*0048*/ 	.byte	0x04, 0x17
        /*004a*/ 	.short	(.L_19 - .L_18)
.L_18:
        /*004c*/ 	.word	0x00000000
        /*0050*/ 	.short	0x0000
        /*0052*/ 	.short	0x0000
        /*0054*/ 	.byte	0x00, 0xf5, 0x21, 0x00


	//----- nvinfo : EIATTR_SPARSE_MMA_MASK
	.align		4
.L_19:
        /*0058*/ 	.byte	0x03, 0x50
        /*005a*/ 	.short	0x0000


	//----- nvinfo : EIATTR_MAXREG_COUNT
	.align		4
        /*005c*/ 	.byte	0x03, 0x1b
        /*005e*/ 	.short	0x00ff


	//----- nvinfo : EIATTR_NUM_BARRIERS
	.align		4
        /*0060*/ 	.byte	0x02, 0x4c
        /*0062*/ 	.byte	0x01
	.zero		1


	//----- nvinfo : EIATTR_MERCURY_ISA_VERSION
	.align		4
        /*0064*/ 	.byte	0x03, 0x5f
        /*0066*/ 	.short	0x0101


	//----- nvinfo : EIATTR_VRC_CTA_INIT_COUNT
	.align		4
        /*0068*/ 	.byte	0x02, 0x4a
	.zero		1
	.zero		1


	//----- nvinfo : EIATTR_EXIT_INSTR_OFFSETS
	.align		4
        /*006c*/ 	.byte	0x04, 0x1c
        /*006e*/ 	.short	(.L_21 - .L_20)


	//   ....[0]....
.L_20:
        /*0070*/ 	.word	0x000015b0


	//----- nvinfo : EIATTR_CRS_STACK_SIZE
	.align		4
.L_21:
        /*0074*/ 	.byte	0x04, 0x1e
        /*0076*/ 	.short	(.L_23 - .L_22)
.L_22:
        /*0078*/ 	.word	0x00000000


	//----- nvinfo : EIATTR_CBANK_PARAM_SIZE
	.align		4
.L_23:
        /*007c*/ 	.byte	0x03, 0x19
        /*007e*/ 	.short	0x0024


	//----- nvinfo : EIATTR_PARAM_CBANK
	.align		4
        /*0080*/ 	.byte	0x04, 0x0a
        /*0082*/ 	.short	(.L_25 - .L_24)
	.align		4
.L_24:
        /*0084*/ 	.word	index@(.nv.constant0._Z21trigram_tokenizer_gpuPKcPKiS2_Pii)
        /*0088*/ 	.short	0x0380
        /*008a*/ 	.short	0x0024


	//----- nvinfo : EIATTR_SW_WAR
	.align		4
.L_25:
        /*008c*/ 	.byte	0x04, 0x36
        /*008e*/ 	.short	(.L_27 - .L_26)
.L_26:
        /*0090*/ 	.word	0x00000008
.L_27:


//--------------------- .nv.callgraph             --------------------------
	.section	.nv.callgraph,"",@"SHT_CUDA_CALLGRAPH"
	.align	4
	.sectionentsize	8
	.align		4
        /*0000*/ 	.word	0x00000000
	.align		4
        /*0004*/ 	.word	0xffffffff
	.align		4
        /*0008*/ 	.word	0x00000000
	.align		4
        /*000c*/ 	.word	0xfffffffe
	.align		4
        /*0010*/ 	.word	0x00000000
	.align		4
        /*0014*/ 	.word	0xfffffffd
	.align		4
        /*0018*/ 	.word	0x00000000
	.align		4
        /*001c*/ 	.word	0xfffffffc


//--------------------- .nv.constant3             --------------------------
	.section	.nv.constant3,"a",@progbits
	.align	4
.nv.constant3:
	.type		LUT_KEYS,@object
	.size		LUT_KEYS,(LUT_VALUES - LUT_KEYS)
LUT_KEYS:
	.zero		288
	.type		LUT_VALUES,@object
	.size		LUT_VALUES,(.L_1 - LUT_VALUES)
LUT_VALUES:
	.zero		384
.L_1:


//--------------------- .text._Z21trigram_tokenizer_gpuPKcPKiS2_Pii --------------------------
	.section	.text._Z21trigram_tokenizer_gpuPKcPKiS2_Pii,"ax",@progbits
	.align	128
        .global         _Z21trigram_tokenizer_gpuPKcPKiS2_Pii
        .type           _Z21trigram_tokenizer_gpuPKcPKiS2_Pii,@function
        .size           _Z21trigram_tokenizer_gpuPKcPKiS2_Pii,(.L_x_34 - _Z21trigram_tokenizer_gpuPKcPKiS2_Pii)
        .other          _Z21trigram_tokenizer_gpuPKcPKiS2_Pii,@"STO_CUDA_ENTRY STV_DEFAULT"
_Z21trigram_tokenizer_gpuPKcPKiS2_Pii:
.text._Z21trigram_tokenizer_gpuPKcPKiS2_Pii:
[----:B------:R-:W-:Y:S01]  /*0000*/  LDC R1, c[0x0][0x37c] ;  /* 0x0000df00ff017b82 */ /* 0x000fe20000000800 */
[----:B------:R-:W0:Y:S01]  /*0010*/  S2R R0, SR_TID.X ;  /* 0x0000000000007919 */ /* 0x000e220000002100 */
[----:B------:R-:W-:Y:S01]  /*0020*/  BSSY.RECONVERGENT B0, `(.L_x_0) ;  /* 0x0000089000007945 */ /* 0x000fe20003800200 */
[----:B0-----:R-:W-:-:S13]  /*0030*/  ISETP.GT.U32.AND P0, PT, R0, 0x5f, PT ;  /* 0x0000005f0000780c */ /* 0x001fda0003f04070 */
[----:B------:R-:W-:Y:S05]  /*0040*/  @P0 BRA `(.L_x_1) ;  /* 0x0000000800180947 */ /* 0x000fea0003800000 */
[----:B------:R-:W0:Y:S01]  /*0050*/  LDC R3, c[0x0][0x360] ;  /* 0x0000d800ff037b82 */ /* 0x000e220000000800 */
[----:B------:R-:W-:Y:S01]  /*0060*/  BSSY.RECONVERGENT B1, `(.L_x_2) ;  /* 0x0000041000017945 */ /* 0x000fe20003800200 */
[----:B0-----:R-:W0:Y:S01]  /*0070*/  I2F.U32.RP R8, R3 ;  /* 0x0000000300087306 */ /* 0x001e220000209000 */
[----:B------:R-:W-:Y:S01]  /*0080*/  IMAD.IADD R2, R0, 0x1, R3 ;  /* 0x0000000100027824 */ /* 0x000fe200078e0203 */
[----:B------:R-:W-:-:S04]  /*0090*/  ISETP.NE.U32.AND P2, PT, R3, RZ, PT ;  /* 0x000000ff0300720c */ /* 0x000fc80003f45070 */
[C---:B------:R-:W-:Y:S02]  /*00a0*/  ISETP.GE.U32.AND P0, PT, R2.reuse, 0x60, PT ;  /* 0x000000600200780c */ /* 0x040fe40003f06070 */
[----:B------:R-:W-:Y:S01]  /*00b0*/  VIMNMX.U32 R7, PT, PT, R2, 0x60, !PT ;  /* 0x0000006002077848 */ /* 0x000fe20007fe0000 */
[----:B0-----:R-:W0:Y:S02]  /*00c0*/  MUFU.RCP R8, R8 ;  /* 0x0000000800087308 */ /* 0x001e240000001000 */
[----:B0-----:R-:W-:-:S06]  /*00d0*/  VIADD R4, R8, 0xffffffe ;  /* 0x0ffffffe08047836 */ /* 0x001fcc0000000000 */
[----:B------:R0:W1:Y:S02]  /*00e0*/  F2I.FTZ.U32.TRUNC.NTZ R5, R4 ;  /* 0x0000000400057305 */ /* 0x000064000021f000 */
[----:B0-----:R-:W-:Y:S02]  /*00f0*/  IMAD.MOV.U32 R4, RZ, RZ, RZ ;  /* 0x000000ffff047224 */ /* 0x001fe400078e00ff */
[----:B-1----:R-:W-:-:S04]  /*0100*/  IMAD.MOV R6, RZ, RZ, -R5 ;  /* 0x000000ffff067224 */ /* 0x002fc800078e0a05 */
[----:B------:R-:W-:Y:S01]  /*0110*/  IMAD R9, R6, R3, RZ ;  /* 0x0000000306097224 */ /* 0x000fe200078e02ff */
[----:B------:R-:W-:-:S03]  /*0120*/  SEL R6, RZ, 0x1, P0 ;  /* 0x00000001ff067807 */ /* 0x000fc60000000000 */
[----:B------:R-:W-:Y:S01]  /*0130*/  IMAD.HI.U32 R5, R5, R9, R4 ;  /* 0x0000000905057227 */ /* 0x000fe200078e0004 */
[----:B------:R-:W-:-:S05]  /*0140*/  IADD3 R2, PT, PT, R7, -R2, -R6 ;  /* 0x8000000207027210 */ /* 0x000fca0007ffe806 */
[----:B------:R-:W-:-:S04]  /*0150*/  IMAD.HI.U32 R5, R5, R2, RZ ;  /* 0x0000000205057227 */ /* 0x000fc800078e00ff */
[----:B------:R-:W-:-:S04]  /*0160*/  IMAD.MOV R4, RZ, RZ, -R5 ;  /* 0x000000ffff047224 */ /* 0x000fc800078e0a05 */
[----:B------:R-:W-:-:S05]  /*0170*/  IMAD R2, R3, R4, R2 ;  /* 0x0000000403027224 */ /* 0x000fca00078e0202 */
[----:B------:R-:W-:-:S13]  /*0180*/  ISETP.GE.U32.AND P0, PT, R2, R3, PT ;  /* 0x000000030200720c */ /* 0x000fda0003f06070 */
[----:B------:R-:W-:Y:S02]  /*0190*/  @P0 IMAD.IADD R2, R2, 0x1, -R3 ;  /* 0x0000000102020824 */ /* 0x000fe400078e0a03 */
[----:B------:R-:W-:-:S03]  /*01a0*/  @P0 VIADD R5, R5, 0x1 ;  /* 0x0000000105050836 */ /* 0x000fc60000000000 */
[----:B------:R-:W-:-:S13]  /*01b0*/  ISETP.GE.U32.AND P1, PT, R2, R3, PT ;  /* 0x000000030200720c */ /* 0x000fda0003f26070 */
[----:B------:R-:W-:Y:S01]  /*01c0*/  @P1 VIADD R5, R5, 0x1 ;  /* 0x0000000105051836 */ /* 0x000fe20000000000 */
[----:B------:R-:W-:-:S05]  /*01d0*/  @!P2 LOP3.LUT R5, RZ, R3, RZ, 0x33, !PT ;  /* 0x00000003ff05a212 */ /* 0x000fca00078e33ff */
[----:B------:R-:W-:-:S05]  /*01e0*/  IMAD.IADD R5, R6, 0x1, R5 ;  /* 0x0000000106057824 */ /* 0x000fca00078e0205 */
[C---:B------:R-:W-:Y:S02]  /*01f0*/  LOP3.LUT R2, R5.reuse, 0x3, RZ, 0xc0, !PT ;  /* 0x0000000305027812 */ /* 0x040fe400078ec0ff */
[----:B------:R-:W-:Y:S02]  /*0200*/  ISETP.GE.U32.AND P1, PT, R5, 0x3, PT ;  /* 0x000000030500780c */ /* 0x000fe40003f26070 */
[----:B------:R-:W-:Y:S01]  /*0210*/  ISETP.NE.AND P0, PT, R2, 0x3, PT ;  /* 0x000000030200780c */ /* 0x000fe20003f05270 */
[----:B------:R-:W-:-:S12]  /*0220*/  IMAD.MOV.U32 R2, RZ, RZ, R0 ;  /* 0x000000ffff027224 */ /* 0x000fd800078e0000 */
[----:B------:R-:W-:Y:S05]  /*0230*/  @!P0 BRA `(.L_x_3) ;  /* 0x00000000008c8947 */ /* 0x000fea0003800000 */
[----:B------:R-:W0:Y:S01]  /*0240*/  S2R R10, SR_CgaCtaId ;  /* 0x00000000000a7919 */ /* 0x000e220000008800 */
[----:B------:R-:W-:Y:S01]  /*0250*/  MOV R6, 0x400 ;  /* 0x0000040000067802 */ /* 0x000fe20000000f00 */
[----:B------:R-:W-:Y:S02]  /*0260*/  VIADD R2, R5, 0x1 ;  /* 0x0000000105027836 */ /* 0x000fe40000000000 */
[----:B------:R-:W-:Y:S02]  /*0270*/  IMAD.MOV.U32 R4, RZ, RZ, 0x1 ;  /* 0x00000001ff047424 */ /* 0x000fe400078e00ff */
[----:B------:R-:W-:Y:S01]  /*0280*/  VIADD R9, R6, 0x120 ;  /* 0x0000012006097836 */ /* 0x000fe20000000000 */
[----:B------:R-:W-:Y:S01]  /*0290*/  LOP3.LUT R8, R2, 0x3, RZ, 0xc0, !PT ;  /* 0x0000000302087812 */ /* 0x000fe200078ec0ff */
[----:B------:R-:W-:Y:S02]  /*02a0*/  IMAD.MOV.U32 R5, RZ, RZ, 0x0 ;  /* 0x00000000ff057424 */ /* 0x000fe400078e00ff */
[----:B------:R-:W-:-:S02]  /*02b0*/  IMAD.MOV.U32 R7, RZ, RZ, 0x0 ;  /* 0x00000000ff077424 */ /* 0x000fc400078e00ff */
[----:B------:R-:W-:Y:S02]  /*02c0*/  IMAD R2, R8, R3, R0 ;  /* 0x0000000308027224 */ /* 0x000fe400078e0200 */
[----:B------:R-:W-:Y:S01]  /*02d0*/  IMAD.WIDE.U32 R4, R0, 0x3, R4 ;  /* 0x0000000300047825 */ /* 0x000fe200078e0004 */
[----:B0-----:R-:W-:-:S03]  /*02e0*/  LEA R11, R10, R6, 0x18 ;  /* 0x000000060a0b7211 */ /* 0x001fc600078ec0ff */
[----:B------:R-:W-:Y:S01]  /*02f0*/  IMAD.MOV.U32 R6, RZ, RZ, 0x120 ;  /* 0x00000120ff067424 */ /* 0x000fe200078e00ff */
[----:B------:R-:W-:Y:S01]  /*0300*/  LEA R9, R10, R9, 0x18 ;  /* 0x000000090a097211 */ /* 0x000fe200078ec0ff */
[----:B------:R-:W-:Y:S02]  /*0310*/  IMAD.MOV R10, RZ, RZ, -R8 ;  /* 0x000000ffff0a7224 */ /* 0x000fe400078e0a08 */
[C---:B------:R-:W-:Y:S02]  /*0320*/  IMAD R11, R0.reuse, 0x3, R11 ;  /* 0x00000003000b7824 */ /* 0x040fe400078e020b */
[----:B------:R-:W-:-:S04]  /*0330*/  IMAD.WIDE.U32 R6, R0, 0x4, R6 ;  /* 0x0000000400067825 */ /* 0x000fc800078e0006 */
[----:B------:R-:W-:Y:S02]  /*0340*/  IMAD R8, R0, 0x4, R9 ;  /* 0x0000000400087824 */ /* 0x000fe400078e0209 */
[----:B------:R-:W-:-:S07]  /*0350*/  VIADD R12, R11, 0x2 ;  /* 0x000000020b0c7836 */ /* 0x000fce0000000000 */
.L_x_4:
[----:B------:R-:W-:Y:S02]  /*0360*/  IMAD.MOV.U32 R14, RZ, RZ, R4 ;  /* 0x000000ffff0e7224 */ /* 0x000fe400078e0004 */
[----:B------:R-:W-:Y:S02]  /*0370*/  IMAD.MOV.U32 R15, RZ, RZ, R6 ;  /* 0x000000ffff0f7224 */ /* 0x000fe400078e0006 */
[----:B------:R-:W0:Y:S01]  /*0380*/  LDC.U8 R9, c[0x3][R14+-0x1] ;  /* 0x00ffffc00e097b82 */ /* 0x000e220000000000 */
[----:B------:R-:W-:Y:S02]  /*0390*/  VIADD R10, R10, 0x1 ;  /* 0x000000010a0a7836 */ /* 0x000fe40000000000 */
[----:B------:R-:W-:-:S03]  /*03a0*/  IMAD.WIDE.U32 R4, R3, 0x3, R4 ;  /* 0x0000000303047825 */ /* 0x000fc600078e0004 */
[----:B------:R-:W-:Y:S01]  /*03b0*/  ISETP.NE.AND P0, PT, R10, RZ, PT ;  /* 0x000000ff0a00720c */ /* 0x000fe20003f05270 */
[C---:B------:R-:W-:Y:S01]  /*03c0*/  IMAD.WIDE.U32 R6, R3.reuse, 0x4, R6 ;  /* 0x0000000403067825 */ /* 0x040fe200078e0006 */
[----:B------:R-:W1:Y:S08]  /*03d0*/  LDC.U8 R11, c[0x3][R14] ;  /* 0x00c000000e0b7b82 */ /* 0x000e700000000000 */
[----:B------:R-:W2:Y:S08]  /*03e0*/  LDC.U8 R13, c[0x3][R14+0x1] ;  /* 0x00c000400e0d7b82 */ /* 0x000eb00000000000 */
[----:B------:R-:W3:Y:S01]  /*03f0*/  LDC R15, c[0x3][R15] ;  /* 0x00c000000f0f7b82 */ /* 0x000ee20000000800 */
[----:B0-----:R-:W-:Y:S04]  /*0400*/  STS.U8 [R12+-0x2], R9 ;  /* 0xfffffe090c007388 */ /* 0x001fe80000000000 */
[----:B-1----:R-:W-:Y:S04]  /*0410*/  STS.U8 [R12+-0x1], R11 ;  /* 0xffffff0b0c007388 */ /* 0x002fe80000000000 */
[----:B--2---:R0:W-:Y:S04]  /*0420*/  STS.U8 [R12], R13 ;  /* 0x0000000d0c007388 */ /* 0x0041e80000000000 */
[----:B---3--:R1:W-:Y:S01]  /*0430*/  STS [R8], R15 ;  /* 0x0000000f08007388 */ /* 0x0083e20000000800 */
[----:B0-----:R-:W-:-:S02]  /*0440*/  IMAD R12, R3, 0x3, R12 ;  /* 0x00000003030c7824 */ /* 0x001fc400078e020c */
[----:B-1----:R-:W-:Y:S01]  /*0450*/  IMAD R8, R3, 0x4, R8 ;  /* 0x0000000403087824 */ /* 0x002fe200078e0208 */
[----:B------:R-:W-:Y:S06]  /*0460*/  @P0 BRA `(.L_x_4) ;  /* 0xfffffffc00bc0947 */ /* 0x000fec000383ffff */
.L_x_3:
[----:B------:R-:W-:Y:S05]  /*0470*/  BSYNC.RECONVERGENT B1 ;  /* 0x0000000000017941 */ /* 0x000fea0003800200 */
.L_x_2:
[----:B------:R-:W-:Y:S05]  /*0480*/  @!P1 BRA `(.L_x_1) ;  /* 0x0000000400089947 */ /* 0x000fea0003800000 */
[----:B------:R-:W0:Y:S01]  /*0490*/  S2R R6, SR_CgaCtaId ;  /* 0x0000000000067919 */ /* 0x000e220000008800 */
[----:B------:R-:W-:Y:S01]  /*04a0*/  MOV R4, 0x400 ;  /* 0x0000040000047802 */ /* 0x000fe20000000f00 */
[----:B------:R-:W-:-:S04]  /*04b0*/  IMAD R10, R3, 0x3, R2 ;  /* 0x00000003030a7824 */ /* 0x000fc800078e0202 */
[----:B------:R-:W-:Y:S01]  /*04c0*/  VIADD R5, R4, 0x120 ;  /* 0x0000012004057836 */ /* 0x000fe20000000000 */
[----:B0-----:R-:W-:Y:S01]  /*04d0*/  LEA R7, R6, R4, 0x18 ;  /* 0x0000000406077211 */ /* 0x001fe200078ec0ff */
[----:B------:R-:W-:-:S03]  /*04e0*/  IMAD R4, R3, 0x2, R2 ;  /* 0x0000000203047824 */ /* 0x000fc600078e0202 */
[----:B------:R-:W-:Y:S01]  /*04f0*/  LEA R5, R6, R5, 0x18 ;  /* 0x0000000506057211 */ /* 0x000fe200078ec0ff */
[C---:B------:R-:W-:Y:S02]  /*0500*/  IMAD.IADD R6, R2.reuse, 0x1, R3 ;  /* 0x0000000102067824 */ /* 0x040fe400078e0203 */
[C---:B------:R-:W-:Y:S02]  /*0510*/  IMAD R8, R2.reuse, 0x3, R7 ;  /* 0x0000000302087824 */ /* 0x040fe400078e0207 */
[----:B------:R-:W-:-:S07]  /*0520*/  IMAD R12, R2, 0x4, R5 ;  /* 0x00000004020c7824 */ /* 0x000fce00078e0205 */
.L_x_5:
[----:B------:R-:W-:Y:S01]  /*0530*/  UMOV UR4, 0x120 ;  /* 0x0000012000047882 */ /* 0x000fe20000000000 */
[C---:B------:R-:W-:Y:S01]  /*0540*/  IMAD R25, R2.reuse, 0x3, RZ ;  /* 0x0000000302197824 */ /* 0x040fe200078e02ff */
[----:B------:R-:W-:Y:S01]  /*0550*/  LEA R17, R2, UR4, 0x2 ;  /* 0x0000000402117c11 */ /* 0x000fe2000f8e10ff */
[C---:B--2---:R-:W-:Y:S01]  /*0560*/  IMAD R26, R6.reuse, 0x3, RZ ;  /* 0x00000003061a7824 */ /* 0x044fe200078e02ff */
[----:B------:R-:W-:Y:S01]  /*0570*/  LEA R18, R6, UR4, 0x2 ;  /* 0x0000000406127c11 */ /* 0x000fe2000f8e10ff */
[----:B------:R0:W1:Y:S01]  /*0580*/  LDC.U8 R9, c[0x3][R25] ;  /* 0x00c0000019097b82 */ /* 0x0000620000000000 */
[C---:B------:R-:W-:Y:S01]  /*0590*/  LEA R22, R4.reuse, UR4, 0x2 ;  /* 0x0000000404167c11 */ /* 0x040fe2000f8e10ff */
[----:B------:R-:W-:Y:S01]  /*05a0*/  IMAD R27, R4, 0x3, RZ ;  /* 0x00000003041b7824 */ /* 0x000fe200078e02ff */
[C---:B------:R-:W-:Y:S01]  /*05b0*/  LEA R24, R10.reuse, UR4, 0x2 ;  /* 0x000000040a187c11 */ /* 0x040fe2000f8e10ff */
[----:B------:R-:W-:Y:S01]  /*05c0*/  IMAD R23, R10, 0x3, RZ ;  /* 0x000000030a177824 */ /* 0x000fe200078e02ff */
[C---:B------:R-:W-:Y:S01]  /*05d0*/  IADD3 R2, PT, PT, R3.reuse, R2, R3 ;  /* 0x0000000203027210 */ /* 0x040fe20007ffe003 */
[----:B------:R-:W-:-:S02]  /*05e0*/  IMAD R28, R3, 0x3, R8 ;  /* 0x00000003031c7824 */ /* 0x000fc400078e0208 */
[----:B------:R0:W2:Y:S01]  /*05f0*/  LDC.U8 R11, c[0x3][R25+0x1] ;  /* 0x00c00040190b7b82 */ /* 0x0000a20000000000 */
[C---:B------:R-:W-:Y:S01]  /*0600*/  IADD3 R2, PT, PT, R3.reuse, R2, R3 ;  /* 0x0000000203027210 */ /* 0x040fe20007ffe003 */
[C---:B------:R-:W-:Y:S02]  /*0610*/  IMAD R29, R3.reuse, 0x3, R28 ;  /* 0x00000003031d7824 */ /* 0x040fe400078e021c */
[C---:B------:R-:W-:Y:S01]  /*0620*/  IMAD R4, R3.reuse, 0x4, R4 ;  /* 0x0000000403047824 */ /* 0x040fe200078e0204 */
[----:B------:R-:W-:Y:S01]  /*0630*/  ISETP.GE.U32.AND P0, PT, R2, 0x60, PT ;  /* 0x000000600200780c */ /* 0x000fe20003f06070 */
[C---:B------:R-:W-:Y:S02]  /*0640*/  IMAD R6, R3.reuse, 0x4, R6 ;  /* 0x0000000403067824 */ /* 0x040fe400078e0206 */
[----:B------:R0:W3:Y:S01]  /*0650*/  LDC.U8 R13, c[0x3][R25+0x2] ;  /* 0x00c00080190d7b82 */ /* 0x0000e20000000000 */
[----:B------:R-:W-:-:S07]  /*0660*/  IMAD R10, R3, 0x4, R10 ;  /* 0x00000004030a7824 */ /* 0x000fce00078e020a */
[----:B------:R-:W4:Y:S01]  /*0670*/  LDC R17, c[0x3][R17] ;  /* 0x00c0000011117b82 */ /* 0x000f220000000800 */
[----:B0-----:R-:W-:-:S07]  /*0680*/  IMAD R25, R3, 0x4, R12 ;  /* 0x0000000403197824 */ /* 0x001fce00078e020c */
[----:B------:R0:W5:Y:S08]  /*0690*/  LDC.U8 R7, c[0x3][R26] ;  /* 0x00c000001a077b82 */ /* 0x0001700000000000 */
[----:B------:R0:W5:Y:S08]  /*06a0*/  LDC.U8 R5, c[0x3][R26+0x1] ;  /* 0x00c000401a057b82 */ /* 0x0001700000000000 */
[----:B------:R0:W5:Y:S01]  /*06b0*/  LDC.U8 R14, c[0x3][R26+0x2] ;  /* 0x00c000801a0e7b82 */ /* 0x0001620000000000 */
[----:B-1----:R1:W-:Y:S07]  /*06c0*/  STS.U8 [R8], R9 ;  /* 0x0000000908007388 */ /* 0x0023ee0000000000 */
[----:B------:R-:W5:Y:S01]  /*06d0*/  LDC R18, c[0x3][R18] ;  /* 0x00c0000012127b82 */ /* 0x000f620000000800 */
[----:B--2---:R2:W-:Y:S01]  /*06e0*/  STS.U8 [R8+0x1], R11 ;  /* 0x0000010b08007388 */ /* 0x0045e20000000000 */
[----:B0-----:R-:W-:-:S02]  /*06f0*/  IMAD R26, R3, 0x3, R29 ;  /* 0x00000003031a7824 */ /* 0x001fc400078e021d */
[----:B-1----:R-:W-:-:S04]  /*0700*/  IMAD R9, R3, 0x8, R12 ;  /* 0x0000000803097824 */ /* 0x002fc800078e020c */
[----:B------:R-:W0:Y:S01]  /*0710*/  LDC.U8 R16, c[0x3][R27] ;  /* 0x00c000001b107b82 */ /* 0x000e220000000000 */
[----:B---3--:R1:W-:Y:S01]  /*0720*/  STS.U8 [R8+0x2], R13 ;  /* 0x0000020d08007388 */ /* 0x0083e20000000000 */
[----:B--2---:R-:W-:-:S06]  /*0730*/  IMAD R11, R3, 0xc, R12 ;  /* 0x0000000c030b7824 */ /* 0x004fcc00078e020c */
[----:B------:R-:W2:Y:S01]  /*0740*/  LDC.U8 R15, c[0x3][R27+0x1] ;  /* 0x00c000401b0f7b82 */ /* 0x000ea20000000000 */
[----:B----4-:R3:W-:Y:S01]  /*0750*/  STS [R12], R17 ;  /* 0x000000110c007388 */ /* 0x0107e20000000800 */
[----:B-1----:R-:W-:-:S06]  /*0760*/  IMAD R8, R3, 0xc, R8 ;  /* 0x0000000c03087824 */ /* 0x002fcc00078e0208 */
[----:B------:R-:W1:Y:S01]  /*0770*/  LDC.U8 R19, c[0x3][R27+0x2] ;  /* 0x00c000801b137b82 */ /* 0x000e620000000000 */
[----:B-----5:R4:W-:Y:S01]  /*0780*/  STS.U8 [R28], R7 ;  /* 0x000000071c007388 */ /* 0x0209e20000000000 */
[----:B---3--:R-:W-:-:S06]  /*0790*/  IMAD R12, R3, 0x10, R12 ;  /* 0x00000010030c7824 */ /* 0x008fcc00078e020c */
[----:B------:R-:W3:Y:S01]  /*07a0*/  LDC R22, c[0x3][R22] ;  /* 0x00c0000016167b82 */ /* 0x000ee20000000800 */
[----:B------:R4:W-:Y:S07]  /*07b0*/  STS.U8 [R28+0x1], R5 ;  /* 0x000001051c007388 */ /* 0x0009ee0000000000 */
[----:B------:R5:W4:Y:S01]  /*07c0*/  LDC.U8 R21, c[0x3][R23] ;  /* 0x00c0000017157b82 */ /* 0x000b220000000000 */
[----:B------:R0:W-:Y:S07]  /*07d0*/  STS.U8 [R28+0x2], R14 ;  /* 0x0000020e1c007388 */ /* 0x0001ee0000000000 */
[----:B------:R5:W4:Y:S01]  /*07e0*/  LDC.U8 R20, c[0x3][R23+0x1] ;  /* 0x00c0004017147b82 */ /* 0x000b220000000000 */
[----:B------:R1:W-:Y:S07]  /*07f0*/  STS [R25], R18 ;  /* 0x0000001219007388 */ /* 0x0003ee0000000800 */
[----:B-----5:R-:W5:Y:S01]  /*0800*/  LDC.U8 R23, c[0x3][R23+0x2] ;  /* 0x00c0008017177b82 */ /* 0x020f620000000000 */
[----:B0-----:R0:W-:Y:S07]  /*0810*/  STS.U8 [R29], R16 ;  /* 0x000000101d007388 */ /* 0x0011ee0000000000 */
[----:B------:R-:W0:Y:S01]  /*0820*/  LDC R24, c[0x3][R24] ;  /* 0x00c0000018187b82 */ /* 0x000e220000000800 */
[----:B--2---:R2:W-:Y:S04]  /*0830*/  STS.U8 [R29+0x1], R15 ;  /* 0x0000010f1d007388 */ /* 0x0045e80000000000 */
[----:B-1----:R2:W-:Y:S04]  /*0840*/  STS.U8 [R29+0x2], R19 ;  /* 0x000002131d007388 */ /* 0x0025e80000000000 */
[----:B---3--:R2:W-:Y:S04]  /*0850*/  STS [R9], R22 ;  /* 0x0000001609007388 */ /* 0x0085e80000000800 */
[----:B----4-:R2:W-:Y:S04]  /*0860*/  STS.U8 [R26], R21 ;  /* 0x000000151a007388 */ /* 0x0105e80000000000 */
[----:B------:R2:W-:Y:S04]  /*0870*/  STS.U8 [R26+0x1], R20 ;  /* 0x000001141a007388 */ /* 0x0005e80000000000 */
[----:B-----5:R2:W-:Y:S04]  /*0880*/  STS.U8 [R26+0x2], R23 ;  /* 0x000002171a007388 */ /* 0x0205e80000000000 */
[----:B0-----:R2:W-:Y:S01]  /*0890*/  STS [R11], R24 ;  /* 0x000000180b007388 */ /* 0x0015e20000000800 */
[----:B------:R-:W-:Y:S05]  /*08a0*/  @!P0 BRA `(.L_x_5) ;  /* 0xfffffffc00208947 */ /* 0x000fea000383ffff */
.L_x_1:
[----:B------:R-:W-:Y:S05]  /*08b0*/  BSYNC.RECONVERGENT B0 ;  /* 0x0000000000007941 */ /* 0x000fea0003800200 */
.L_x_0:
[----:B------:R-:W0:Y:S01]  /*08c0*/  S2R R2, SR_CTAID.X ;  /* 0x0000000000027919 */ /* 0x000e220000002500 */
[----:B------:R-:W-:Y:S01]  /*08d0*/  IMAD.MOV.U32 R3, RZ, RZ, RZ ;  /* 0x000000ffff037224 */ /* 0x000fe200078e00ff */
[----:B------:R-:W1:Y:S01]  /*08e0*/  LDCU.64 UR6, c[0x0][0x358] ;  /* 0x00006b00ff0677ac */ /* 0x000e620008000a00 */
[----:B------:R-:W-:Y:S06]  /*08f0*/  BAR.SYNC.DEFER_BLOCKING 0x0 ;  /* 0x0000000000007b1d */ /* 0x000fec0000010000 */
.L_x_32:
[----:B---3--:R-:W3:Y:S01]  /*0900*/  LDCU UR4, c[0x0][0x3a0] ;  /* 0x00007400ff0477ac */ /* 0x008ee20008000800 */
[----:B0-----:R-:W-:Y:S01]  /*0910*/  IMAD R5, R2, 0x4, R3 ;  /* 0x0000000402057824 */ /* 0x001fe200078e0203 */
[----:B------:R-:W-:Y:S01]  /*0920*/  ISETP.GT.U32.AND P0, PT, R0, 0x7a, PT ;  /* 0x0000007a0000780c */ /* 0x000fe20003f04070 */
[----:B------:R-:W-:Y:S01]  /*0930*/  VIADD R3, R3, 0x1 ;  /* 0x0000000103037836 */ /* 0x000fe20000000000 */
[----:B------:R-:W-:Y:S04]  /*0940*/  BSSY.RECONVERGENT B0, `(.L_x_6) ;  /* 0x00000c4000007945 */ /* 0x000fe80003800200 */
[----:B------:R-:W-:Y:S02]  /*0950*/  ISETP.NE.AND P1, PT, R3, 0x4, PT ;  /* 0x000000040300780c */ /* 0x000fe40003f25270 */
[----:B---3--:R-:W-:-:S13]  /*0960*/  ISETP.GE.OR P0, PT, R5, UR4, P0 ;  /* 0x0000000405007c0c */ /* 0x008fda0008706670 */
[----:B------:R-:W-:Y:S05]  /*0970*/  @P0 BRA `(.L_x_7) ;  /* 0x0000000c00000947 */ /* 0x000fea0003800000 */
[----:B------:R-:W0:Y:S08]  /*0980*/  LDC.64 R6, c[0x0][0x388] ;  /* 0x0000e200ff067b82 */ /* 0x000e300000000a00 */
[----:B--2---:R-:W2:Y:S01]  /*0990*/  LDC.64 R8, c[0x0][0x390] ;  /* 0x0000e400ff087b82 */ /* 0x004ea20000000a00 */
[----:B0-----:R-:W-:-:S05]  /*09a0*/  IMAD.WIDE R6, R5, 0x4, R6 ;  /* 0x0000000405067825 */ /* 0x001fca00078e0206 */
[----:B-1----:R0:W5:Y:S01]  /*09b0*/  LDG.E.CONSTANT R13, desc[UR6][R6.64] ;  /* 0x00000006060d7981 */ /* 0x002162000c1e9900 */
[----:B--2---:R-:W-:-:S05]  /*09c0*/  IMAD.WIDE R8, R5, 0x4, R8 ;  /* 0x0000000405087825 */ /* 0x004fca00078e0208 */
[----:B------:R0:W5:Y:S01]  /*09d0*/  LDG.E.CONSTANT R10, desc[UR6][R8.64] ;  /* 0x00000006080a7981 */ /* 0x000162000c1e9900 */
[----:B------:R-:W-:Y:S01]  /*09e0*/  ISETP.NE.AND P0, PT, R0, RZ, PT ;  /* 0x000000ff0000720c */ /* 0x000fe20003f05270 */
[----:B------:R-:W-:-:S12]  /*09f0*/  BSSY.RELIABLE B1, `(.L_x_8) ;  /* 0x0000029000017945 */ /* 0x000fd80003800100 */
[----:B0-----:R-:W-:Y:S05]  /*0a00*/  @P0 BRA `(.L_x_9) ;  /* 0x0000000000340947 */ /* 0x001fea0003800000 */
[----:B-----5:R-:W-:Y:S01]  /*0a10*/  ISETP.GE.AND P0, PT, R10, 0x1, PT ;  /* 0x000000010a00780c */ /* 0x020fe20003f06270 */
[----:B------:R-:W-:Y:S02]  /*0a20*/  IMAD.MOV.U32 R6, RZ, RZ, 0x3e ;  /* 0x0000003eff067424 */ /* 0x000fe400078e00ff */
[----:B------:R-:W-:Y:S02]  /*0a30*/  IMAD.MOV.U32 R7, RZ, RZ, 0x3c ;  /* 0x0000003cff077424 */ /* 0x000fe400078e00ff */
[----:B------:R-:W-:-:S08]  /*0a40*/  IMAD.MOV.U32 R4, RZ, RZ, 0x3e ;  /* 0x0000003eff047424 */ /* 0x000fd000078e00ff */
[----:B------:R-:W-:Y:S05]  /*0a50*/  @!P0 BRA `(.L_x_10) ;  /* 0x0000000000888947 */ /* 0x000fea0003800000 */
[----:B------:R-:W0:Y:S02]  /*0a60*/  LDCU.64 UR4, c[0x0][0x380] ;  /* 0x00007000ff0477ac */ /* 0x000e240008000a00 */
[----:B0-----:R-:W-:-:S04]  /*0a70*/  IADD3 R8, P0, PT, R13, UR4, RZ ;  /* 0x000000040d087c10 */ /* 0x001fc8000ff1e0ff */
[----:B------:R-:W-:-:S05]  /*0a80*/  LEA.HI.X.SX32 R9, R13, UR5, 0x1, P0 ;  /* 0x000000050d097c11 */ /* 0x000fca00080f0eff */
[----:B------:R2:W5:Y:S01]  /*0a90*/  LDG.E.U8.CONSTANT R4, desc[UR6][R8.64] ;  /* 0x0000000608047981 */ /* 0x000562000c1e9100 */
[----:B------:R-:W-:-:S13]  /*0aa0*/  ISETP.NE.AND P0, PT, R10, 0x1, PT ;  /* 0x000000010a00780c */ /* 0x000fda0003f05270 */
[----:B--2---:R-:W-:Y:S05]  /*0ab0*/  @!P0 BRA `(.L_x_10) ;  /* 0x0000000000708947 */ /* 0x004fea0003800000 */
[----:B------:R2:W5:Y:S01]  /*0ac0*/  LDG.E.U8.CONSTANT R6, desc[UR6][R8.64+0x1] ;  /* 0x0000010608067981 */ /* 0x000562000c1e9100 */
[----:B------:R-:W-:Y:S05]  /*0ad0*/  BRA `(.L_x_10) ;  /* 0x0000000000687947 */ /* 0x000fea0003800000 */
.L_x_9:
[----:B-----5:R-:W-:-:S05]  /*0ae0*/  VIADD R7, R10, 0xffffffff ;  /* 0xffffffff0a077836 */ /* 0x020fca0000000000 */
[----:B------:R-:W-:-:S13]  /*0af0*/  ISETP.GE.AND P0, PT, R0, R7, PT ;  /* 0x000000070000720c */ /* 0x000fda0003f06270 */
[----:B------:R-:W-:Y:S05]  /*0b00*/  @P0 BRA `(.L_x_11) ;  /* 0x0000000000200947 */ /* 0x000fea0003800000 */
[----:B------:R-:W0:Y:S01]  /*0b10*/  LDCU.64 UR4, c[0x0][0x380] ;  /* 0x00007000ff0477ac */ /* 0x000e220008000a00 */
[----:B------:R-:W-:-:S05]  /*0b20*/  IMAD.IADD R4, R13, 0x1, R0 ;  /* 0x000000010d047824 */ /* 0x000fca00078e0200 */
[----:B0-----:R-:W-:-:S04]  /*0b30*/  IADD3 R8, P0, PT, R4, UR4, RZ ;  /* 0x0000000404087c10 */ /* 0x001fc8000ff1e0ff */
[----:B------:R-:W-:-:S05]  /*0b40*/  LEA.HI.X.SX32 R9, R4, UR5, 0x1, P0 ;  /* 0x0000000504097c11 */ /* 0x000fca00080f0eff */
[----:B------:R0:W5:Y:S04]  /*0b50*/  LDG.E.U8.CONSTANT R7, desc[UR6][R8.64+-0x1] ;  /* 0xffffff0608077981 */ /* 0x000168000c1e9100 */
[----:B------:R0:W5:Y:S04]  /*0b60*/  LDG.E.U8.CONSTANT R4, desc[UR6][R8.64] ;  /* 0x0000000608047981 */ /* 0x000168000c1e9100 */
[----:B------:R0:W5:Y:S01]  /*0b70*/  LDG.E.U8.CONSTANT R6, desc[UR6][R8.64+0x1] ;  /* 0x0000010608067981 */ /* 0x000162000c1e9100 */
[----:B------:R-:W-:Y:S05]  /*0b80*/  BRA `(.L_x_10) ;  /* 0x00000000003c7947 */ /* 0x000fea0003800000 */
.L_x_11:
[----:B------:R-:W-:-:S13]  /*0b90*/  ISETP.NE.AND P0, PT, R0, R7, PT ;  /* 0x000000070000720c */ /* 0x000fda0003f05270 */
[----:B------:R-:W0:Y:S01]  /*0ba0*/  @P0 LDC.64 R6, c[0x0][0x398] ;  /* 0x0000e600ff060b82 */ /* 0x000e220000000a00 */
[----:B------:R-:W-:Y:S01]  /*0bb0*/  @P0 IMAD R9, R5, 0x7b, R0 ;  /* 0x0000007b05090824 */ /* 0x000fe200078e0200 */
[----:B------:R-:W-:Y:S05]  /*0bc0*/  @P0 BREAK.RELIABLE B1 ;  /* 0x0000000000010942 */ /* 0x000fea0003800100 */
[----:B------:R-:W-:Y:S02]  /*0bd0*/  @P0 IMAD.MOV.U32 R11, RZ, RZ, -0x1 ;  /* 0xffffffffff0b0424 */ /* 0x000fe400078e00ff */
[----:B0-----:R-:W-:-:S05]  /*0be0*/  @P0 IMAD.WIDE R6, R9, 0x4, R6 ;  /* 0x0000000409060825 */ /* 0x001fca00078e0206 */
[----:B------:R0:W-:Y:S01]  /*0bf0*/  @P0 STG.E desc[UR6][R6.64], R11 ;  /* 0x0000000b06000986 */ /* 0x0001e2000c101906 */
[----:B------:R-:W-:Y:S05]  /*0c00*/  @P0 BRA `(.L_x_7) ;  /* 0x00000008005c0947 */ /* 0x000fea0003800000 */
[----:B------:R-:W1:Y:S01]  /*0c10*/  LDCU.64 UR4, c[0x0][0x380] ;  /* 0x00007000ff0477ac */ /* 0x000e620008000a00 */
[----:B------:R-:W-:-:S05]  /*0c20*/  IMAD.IADD R13, R13, 0x1, R0 ;  /* 0x000000010d0d7824 */ /* 0x000fca00078e0200 */
[----:B-1----:R-:W-:-:S04]  /*0c30*/  IADD3 R8, P0, PT, R13, UR4, RZ ;  /* 0x000000040d087c10 */ /* 0x002fc8000ff1e0ff */
[----:B------:R-:W-:-:S05]  /*0c40*/  LEA.HI.X.SX32 R9, R13, UR5, 0x1, P0 ;  /* 0x000000050d097c11 */ /* 0x000fca00080f0eff */
[----:B0-----:R1:W5:Y:S04]  /*0c50*/  LDG.E.U8.CONSTANT R7, desc[UR6][R8.64+-0x1] ;  /* 0xffffff0608077981 */ /* 0x001368000c1e9100 */
[----:B------:R1:W5:Y:S01]  /*0c60*/  LDG.E.U8.CONSTANT R4, desc[UR6][R8.64] ;  /* 0x0000000608047981 */ /* 0x000362000c1e9100 */
[----:B------:R-:W-:-:S07]  /*0c70*/  IMAD.MOV.U32 R6, RZ, RZ, 0x3e ;  /* 0x0000003eff067424 */ /* 0x000fce00078e00ff */
.L_x_10:
[----:B------:R-:W-:Y:S05]  /*0c80*/  BSYNC.RELIABLE B1 ;  /* 0x0000000000017941 */ /* 0x000fea0003800100 */
.L_x_8:
[----:B------:R-:W3:Y:S01]  /*0c90*/  S2R R10, SR_CgaCtaId ;  /* 0x00000000000a7919 */ /* 0x000ee20000008800 */
[----:B012---:R-:W-:Y:S01]  /*0ca0*/  MOV R9, 0x400 ;  /* 0x0000040000097802 */ /* 0x007fe20000000f00 */
[----:B------:R-:W-:Y:S01]  /*0cb0*/  BSSY.RECONVERGENT B1, `(.L_x_12) ;  /* 0x0000088000017945 */ /* 0x000fe20003800200 */
[----:B-----5:R-:W-:Y:S01]  /*0cc0*/  LOP3.LUT R7, R7, 0xff, RZ, 0xc0, !PT ;  /* 0x000000ff07077812 */ /* 0x020fe200078ec0ff */
[----:B------:R-:W-:Y:S01]  /*0cd0*/  IMAD.MOV.U32 R8, RZ, RZ, RZ ;  /* 0x000000ffff087224 */ /* 0x000fe200078e00ff */
[----:B---3--:R-:W-:-:S07]  /*0ce0*/  LEA R9, R10, R9, 0x18 ;  /* 0x000000090a097211 */ /* 0x008fce00078ec0ff */
.L_x_30:
[----:B------:R-:W-:Y:S01]  /*0cf0*/  IMAD R10, R8, 0x3, R9 ;  /* 0x00000003080a7824 */ /* 0x000fe200078e0209 */
[----:B------:R-:W-:Y:S04]  /*0d00*/  BSSY.RELIABLE B2, `(.L_x_13) ;  /* 0x000000e000027945 */ /* 0x000fe80003800100 */
[----:B------:R-:W0:Y:S02]  /*0d10*/  LDS.U8 R12, [R10] ;  /* 0x000000000a0c7984 */ /* 0x000e240000000000 */
[----:B0-----:R-:W-:-:S13]  /*0d20*/  ISETP.NE.AND P0, PT, R7, R12, PT ;  /* 0x0000000c0700720c */ /* 0x001fda0003f05270 */
[----:B------:R-:W-:Y:S05]  /*0d30*/  @P0 BRA `(.L_x_14) ;  /* 0x0000000000280947 */ /* 0x000fea0003800000 */
[----:B------:R-:W0:Y:S01]  /*0d40*/  LDS.U8 R11, [R10+0x1] ;  /* 0x000001000a0b7984 */ /* 0x000e220000000000 */
[----:B------:R-:W-:-:S04]  /*0d50*/  LOP3.LUT R12, R4, 0xff, RZ, 0xc0, !PT ;  /* 0x000000ff040c7812 */ /* 0x000fc800078ec0ff */
[----:B0-----:R-:W-:-:S13]  /*0d60*/  ISETP.NE.AND P0, PT, R12, R11, PT ;  /* 0x0000000b0c00720c */ /* 0x001fda0003f05270 */
[----:B------:R-:W-:Y:S05]  /*0d70*/  @P0 BRA `(.L_x_14) ;  /* 0x0000000000180947 */ /* 0x000fea0003800000 */
[----:B------:R-:W0:Y:S01]  /*0d80*/  LDS.U8 R11, [R10+0x2] ;  /* 0x000002000a0b7984 */ /* 0x000e220000000000 */
[----:B------:R-:W-:-:S04]  /*0d90*/  LOP3.LUT R12, R6, 0xff, RZ, 0xc0, !PT ;  /* 0x000000ff060c7812 */ /* 0x000fc800078ec0ff */
[----:B0-----:R-:W-:Y:S01]  /*0da0*/  ISETP.NE.AND P0, PT, R12, R11, PT ;  /* 0x0000000b0c00720c */ /* 0x001fe20003f05270 */
[----:B------:R-:W-:-:S12]  /*0db0*/  IMAD.MOV.U32 R11, RZ, RZ, R8 ;  /* 0x000000ffff0b7224 */ /* 0x000fd800078e0008 */
[----:B------:R-:W-:Y:S05]  /*0dc0*/  @!P0 BREAK.RELIABLE B2 ;  /* 0x0000000000028942 */ /* 0x000fea0003800100 */
[----:B------:R-:W-:Y:S05]  /*0dd0*/  @!P0 BRA `(.L_x_15) ;  /* 0x0000000400bc8947 */ /* 0x000fea0003800000 */
.L_x_14:
[----:B------:R-:W-:Y:S05]  /*0de0*/  BSYNC.RELIABLE B2 ;  /* 0x0000000000027941 */ /* 0x000fea0003800100 */
.L_x_13:
[----:B------:R-:W0:Y:S01]  /*0df0*/  LDS.U8 R12, [R10+0x3] ;  /* 0x000003000a0c7984 */ /* 0x000e220000000000 */
[----:B------:R-:W-:Y:S01]  /*0e00*/  BSSY.RELIABLE B2, `(.L_x_16) ;  /* 0x000000d000027945 */ /* 0x000fe20003800100 */
        /* <DEDUP_REMOVED lines=9> */
[----:B------:R-:W-:-:S12]  /*0ea0*/  VIADD R11, R8, 0x1 ;  /* 0x00000001080b7836 */ /* 0x000fd80000000000 */
[----:B------:R-:W-:Y:S05]  /*0eb0*/  @!P0 BREAK.RELIABLE B2 ;  /* 0x0000000000028942 */ /* 0x000fea0003800100 */
[----:B------:R-:W-:Y:S05]  /*0ec0*/  @!P0 BRA `(.L_x_15) ;  /* 0x0000000400808947 */ /* 0x000fea0003800000 */
.L_x_17:
[----:B------:R-:W-:Y:S05]  /*0ed0*/  BSYNC.RELIABLE B2 ;  /* 0x0000000000027941 */ /* 0x000fea0003800100 */
.L_x_16:
        /* <DEDUP_REMOVED lines=14> */
.L_x_19:
[----:B------:R-:W-:Y:S05]  /*0fc0*/  BSYNC.RELIABLE B2 ;  /* 0x0000000000027941 */ /* 0x000fea0003800100 */
.L_x_18:
        /* <DEDUP_REMOVED lines=14> */
.L_x_21:
[----:B------:R-:W-:Y:S05]  /*10b0*/  BSYNC.RELIABLE B2 ;  /* 0x0000000000027941 */ /* 0x000fea0003800100 */
.L_x_20:
        /* <DEDUP_REMOVED lines=14> */
.L_x_23:
[----:B------:R-:W-:Y:S05]  /*11a0*/  BSYNC.RELIABLE B2 ;  /* 0x0000000000027941 */ /* 0x000fea0003800100 */
.L_x_22:
        /* <DEDUP_REMOVED lines=14> */
.L_x_25:
[----:B------:R-:W-:Y:S05]  /*1290*/  BSYNC.RELIABLE B2 ;  /* 0x0000000000027941 */ /* 0x000fea0003800100 */
.L_x_24:
        /* <DEDUP_REMOVED lines=14> */
.L_x_27:
[----:B------:R-:W-:Y:S05]  /*1380*/  BSYNC.RELIABLE B2 ;  /* 0x0000000000027941 */ /* 0x000fea0003800100 */
.L_x_26:
        /* <DEDUP_REMOVED lines=14> */
.L_x_29:
[----:B------:R-:W-:Y:S05]  /*1470*/  BSYNC.RELIABLE B2 ;  /* 0x0000000000027941 */ /* 0x000fea0003800100 */
.L_x_28:
[----:B------:R-:W-:-:S05]  /*1480*/  VIADD R8, R8, 0x8 ;  /* 0x0000000808087836 */ /* 0x000fca0000000000 */
[----:B------:R-:W-:-:S13]  /*1490*/  ISETP.NE.AND P0, PT, R8, 0x60, PT ;  /* 0x000000600800780c */ /* 0x000fda0003f05270 */
[----:B------:R-:W-:Y:S05]  /*14a0*/  @P0 BRA `(.L_x_30) ;  /* 0xfffffff800100947 */ /* 0x000fea000383ffff */
[----:B------:R-:W-:Y:S01]  /*14b0*/  IMAD.MOV.U32 R11, RZ, RZ, -0x1 ;  /* 0xffffffffff0b7424 */ /* 0x000fe200078e00ff */
[----:B------:R-:W-:Y:S06]  /*14c0*/  BRA `(.L_x_31) ;  /* 0x0000000000187947 */ /* 0x000fec0003800000 */
.L_x_15:
[----:B------:R-:W0:Y:S01]  /*14d0*/  S2UR UR5, SR_CgaCtaId ;  /* 0x00000000000579c3 */ /* 0x000e220000008800 */
[----:B------:R-:W-:Y:S02]  /*14e0*/  UMOV UR4, 0x400 ;  /* 0x0000040000047882 */ /* 0x000fe40000000000 */
[----:B------:R-:W-:-:S04]  /*14f0*/  UIADD3 UR4, UPT, UPT, UR4, 0x120, URZ ;  /* 0x0000012004047890 */ /* 0x000fc8000fffe0ff */
[----:B0-----:R-:W-:-:S06]  /*1500*/  ULEA UR4, UR5, UR4, 0x18 ;  /* 0x0000000405047291 */ /* 0x001fcc000f8ec0ff */
[----:B------:R-:W-:-:S06]  /*1510*/  LEA R11, R11, UR4, 0x2 ;  /* 0x000000040b0b7c11 */ /* 0x000fcc000f8e10ff */
[----:B------:R-:W0:Y:S02]  /*1520*/  LDS R11, [R11] ;  /* 0x000000000b0b7984 */ /* 0x000e240000000800 */
.L_x_31:
[----:B------:R-:W-:Y:S05]  /*1530*/  BSYNC.RECONVERGENT B1 ;  /* 0x0000000000017941 */ /* 0x000fea0003800200 */
.L_x_12:
[----:B------:R-:W1:Y:S01]  /*1540*/  LDC.64 R6, c[0x0][0x398] ;  /* 0x0000e600ff067b82 */ /* 0x000e620000000a00 */
[----:B------:R-:W-:-:S04]  /*1550*/  IMAD R5, R5, 0x7b, R0 ;  /* 0x0000007b05057824 */ /* 0x000fc800078e0200 */
[----:B-1----:R-:W-:-:S05]  /*1560*/  IMAD.WIDE R6, R5, 0x4, R6 ;  /* 0x0000000405067825 */ /* 0x002fca00078e0206 */
[----:B0-----:R3:W-:Y:S02]  /*1570*/  STG.E desc[UR6][R6.64], R11 ;  /* 0x0000000b06007986 */ /* 0x0017e4000c101906 */
.L_x_7:
[----:B-1----:R-:W-:Y:S05]  /*1580*/  BSYNC.RECONVERGENT B0 ;  /* 0x0000000000007941 */ /* 0x002fea0003800200 */
.L_x_6:
[----:B------:R-:W-:Y:S05]  /*1590*/  WARPSYNC.ALL ;  /* 0x0000000000007948 */ /* 0x000fea0003800000 */
[----:B------:R-:W-:Y:S05]  /*15a0*/  @P1 BRA `(.L_x_32) ;  /* 0xfffffff000d41947 */ /* 0x000fea000383ffff */
[----:B------:R-:W-:Y:S05]  /*15b0*/  EXIT ;  /* 0x000000000000794d */ /* 0x000fea0003800000 */
.L_x_33:
[----:B------:R-:W-:-:S00]  /*15c0*/  BRA `(.L_x_33) ;  /* 0xfffffffc00fc7947 */ /* 0x000fc0000383ffff */
[----:B------:R-:W-:-:S00]  /*15d0*/  NOP ;  /* 0x0000000000007918 */ /* 0x000fc00000000000 */
        /* <DEDUP_REMOVED lines=10> */
.L_x_34:


//--------------------- .nv.shared._Z21trigram_tokenizer_gpuPKcPKiS2_Pii --------------------------
	.section	.nv.shared._Z21trigram_tokenizer_gpuPKcPKiS2_Pii,"aw",@nobits
	.sectionflags	@""
	.align	4
.nv.shared._Z21trigram_tokenizer_gpuPKcPKiS2_Pii:
	.zero		1696


//--------------------- .nv.shared.reserved.0     --------------------------
	.section	.nv.shared.reserved.0,"aw",@nobits
	.weak		__nv_reservedSMEM_offset_0_alias
	.size		__nv_reservedSMEM_offset_0_alias, 0, 64
	.other		__nv_reservedSMEM_offset_0_alias,@"STO_CUDA_RESERVED_SHARED STV_DEFAULT"
__nv_reservedSMEM_offset_0_alias:
	.zero		0
	.zero		64


//--------------------- .nv.constant0._Z21trigram_tokenizer_gpuPKcPKiS2_Pii --------------------------
	.section	.nv.constant0._Z21trigram_tokenizer_gpuPKcPKiS2_Pii,"a",@progbits
	.sectionflags	@""
	.align	4
.nv.constant0._Z21trigram_tokenizer_gpuPKcPKiS2_Pii:
	.zero		932


//--------------------- SYMBOLS --------------------------

	.type		.nv.reservedSmem.offset0,@object
	.size		.nv.reservedSmem.offset0,0x4
	.type		.nv.reservedSmem.cap,@object
	.size		.nv.reservedSmem.cap,0x4
